//
// Generated by NVIDIA NVVM Compiler
//
// Compiler Build ID: CL-36424714
// Cuda compilation tools, release 13.0, V13.0.88
// Based on NVVM 20.0.0
//

.version 9.0
.target sm_100
.address_size 64

	// .globl	_Z16dense_forward_2d6TensorIfES0_S0_S0_
.extern .func  (.param .b32 func_retval0) vprintf
(
	.param .b64 vprintf_param_0,
	.param .b64 vprintf_param_1
)
;
.global .align 1 .b8 $str[81] = {70, 65, 84, 65, 76, 58, 32, 84, 101, 110, 115, 111, 114, 32, 98, 111, 117, 110, 100, 115, 32, 101, 114, 114, 111, 114, 58, 32, 49, 68, 32, 97, 99, 99, 101, 115, 115, 32, 91, 37, 100, 93, 32, 111, 117, 116, 32, 111, 102, 32, 98, 111, 117, 110, 100, 115, 32, 91, 48, 44, 32, 37, 100, 41, 32, 102, 111, 114, 32, 37, 100, 68, 32, 116, 101, 110, 115, 111, 114, 10};
.global .align 1 .b8 $str$1[90] = {70, 65, 84, 65, 76, 58, 32, 84, 101, 110, 115, 111, 114, 32, 98, 111, 117, 110, 100, 115, 32, 101, 114, 114, 111, 114, 58, 32, 50, 68, 32, 97, 99, 99, 101, 115, 115, 32, 91, 37, 100, 44, 37, 100, 93, 32, 111, 117, 116, 32, 111, 102, 32, 98, 111, 117, 110, 100, 115, 32, 91, 48, 44, 37, 100, 41, 120, 91, 48, 44, 37, 100, 41, 32, 102, 111, 114, 32, 37, 100, 68, 32, 116, 101, 110, 115, 111, 114, 10};

.visible .entry _Z16dense_forward_2d6TensorIfES0_S0_S0_(
	.param .align 8 .b8 _Z16dense_forward_2d6TensorIfES0_S0_S0__param_0[24],
	.param .align 8 .b8 _Z16dense_forward_2d6TensorIfES0_S0_S0__param_1[24],
	.param .align 8 .b8 _Z16dense_forward_2d6TensorIfES0_S0_S0__param_2[24],
	.param .align 8 .b8 _Z16dense_forward_2d6TensorIfES0_S0_S0__param_3[24]
)
{
	.local .align 8 .b8 	__local_depot0[48];
	.reg .b64 	%SP;
	.reg .b64 	%SPL;
	.reg .pred 	%p<31>;
	.reg .b16 	%rs<5>;
	.reg .b32 	%r<63>;
	.reg .b32 	%f<12>;
	.reg .b64 	%rd<44>;

	mov.u64 	%SPL, __local_depot0;
	cvta.local.u64 	%SP, %SPL;
	ld.param.u32 	%r26, [_Z16dense_forward_2d6TensorIfES0_S0_S0__param_3+16];
	ld.param.u64 	%rd13, [_Z16dense_forward_2d6TensorIfES0_S0_S0__param_3+8];
	ld.param.u64 	%rd12, [_Z16dense_forward_2d6TensorIfES0_S0_S0__param_3];
	ld.param.u64 	%rd1, [_Z16dense_forward_2d6TensorIfES0_S0_S0__param_0];
	ld.param.u32 	%r1, [_Z16dense_forward_2d6TensorIfES0_S0_S0__param_0+16];
	ld.param.u64 	%rd3, [_Z16dense_forward_2d6TensorIfES0_S0_S0__param_1];
	ld.param.u32 	%r2, [_Z16dense_forward_2d6TensorIfES0_S0_S0__param_1+16];
	ld.param.u64 	%rd5, [_Z16dense_forward_2d6TensorIfES0_S0_S0__param_2];
	ld.param.u32 	%r3, [_Z16dense_forward_2d6TensorIfES0_S0_S0__param_2+16];
	ld.param.u64 	%rd14, [_Z16dense_forward_2d6TensorIfES0_S0_S0__param_2+8];
	ld.param.u64 	%rd15, [_Z16dense_forward_2d6TensorIfES0_S0_S0__param_1+8];
	ld.param.u64 	%rd16, [_Z16dense_forward_2d6TensorIfES0_S0_S0__param_0+8];
	cvta.to.global.u64 	%rd2, %rd16;
	cvta.to.global.u64 	%rd4, %rd15;
	cvta.to.global.u64 	%rd6, %rd14;
	mov.u32 	%r5, %ctaid.y;
	mov.u32 	%r32, %ctaid.x;
	mov.u32 	%r33, %ntid.x;
	mov.u32 	%r34, %tid.x;
	mad.lo.s32 	%r6, %r32, %r33, %r34;
	ld.global.u32 	%r35, [%rd4];
	setp.ge.s32 	%p3, %r5, %r35;
	@%p3 bra 	$L__BB0_18;
	ld.global.u32 	%r36, [%rd2+4];
	setp.ge.s32 	%p4, %r6, %r36;
	@%p4 bra 	$L__BB0_18;
	ld.global.u32 	%r58, [%rd4+4];
	setp.lt.s32 	%p5, %r58, 1;
	mov.f32 	%f11, 0f00000000;
	@%p5 bra 	$L__BB0_11;
	add.u64 	%rd8, %SPL, 24;
	add.u64 	%rd9, %SPL, 24;
	cvta.to.global.u64 	%rd10, %rd5;
	cvta.to.global.u64 	%rd11, %rd3;
	mov.f32 	%f11, 0f00000000;
	mov.b32 	%r57, 0;
	mov.u64 	%rd24, $str$1;
$L__BB0_4:
	setp.gt.s32 	%p6, %r2, 1;
	ld.global.u32 	%r38, [%rd4];
	setp.lt.s32 	%p7, %r5, %r38;
	setp.lt.s32 	%p8, %r57, %r58;
	and.pred  	%p9, %p7, %p8;
	and.pred  	%p10, %p9, %p6;
	@%p10 bra 	$L__BB0_6;
	st.local.v2.u32 	[%rd9], {%r5, %r57};
	st.local.v2.u32 	[%rd9+8], {%r38, %r58};
	st.local.u32 	[%rd9+16], %r2;
	mov.u64 	%rd19, $str$1;
	cvta.global.u64 	%rd20, %rd19;
	add.u64 	%rd21, %SP, 24;
	{ // callseq 0, 0
	.param .b64 param0;
	st.param.b64 	[param0], %rd20;
	.param .b64 param1;
	st.param.b64 	[param1], %rd21;
	.param .b32 retval0;
	call.uni (retval0), 
	vprintf, 
	(
	param0, 
	param1
	);
	ld.param.b32 	%r40, [retval0];
	} // callseq 0
	// begin inline asm
	trap;
	// end inline asm
	ld.global.u32 	%r58, [%rd4+4];
$L__BB0_6:
	setp.lt.s32 	%p12, %r3, 2;
	mad.lo.s32 	%r42, %r58, %r5, %r57;
	mul.wide.s32 	%rd22, %r42, 4;
	add.s64 	%rd23, %rd11, %rd22;
	ld.global.f32 	%f2, [%rd23];
	mov.pred 	%p30, -1;
	@%p12 bra 	$L__BB0_8;
	ld.global.u32 	%r43, [%rd6];
	setp.ge.s32 	%p30, %r57, %r43;
$L__BB0_8:
	setp.gt.s32 	%p13, %r6, -1;
	not.pred 	%p14, %p30;
	and.pred  	%p15, %p13, %p14;
	ld.global.u32 	%r60, [%rd6+4];
	setp.lt.s32 	%p16, %r6, %r60;
	and.pred  	%p17, %p15, %p16;
	@%p17 bra 	$L__BB0_10;
	ld.global.u32 	%r45, [%rd6];
	st.local.v2.u32 	[%rd8], {%r57, %r6};
	st.local.v2.u32 	[%rd8+8], {%r45, %r60};
	st.local.u32 	[%rd8+16], %r3;
	cvta.global.u64 	%rd25, %rd24;
	add.u64 	%rd26, %SP, 24;
	{ // callseq 1, 0
	.param .b64 param0;
	st.param.b64 	[param0], %rd25;
	.param .b64 param1;
	st.param.b64 	[param1], %rd26;
	.param .b32 retval0;
	call.uni (retval0), 
	vprintf, 
	(
	param0, 
	param1
	);
	ld.param.b32 	%r46, [retval0];
	} // callseq 1
	// begin inline asm
	trap;
	// end inline asm
	ld.global.u32 	%r60, [%rd6+4];
	ld.global.u32 	%r58, [%rd4+4];
$L__BB0_10:
	mad.lo.s32 	%r48, %r60, %r57, %r6;
	mul.wide.s32 	%rd27, %r48, 4;
	add.s64 	%rd28, %rd10, %rd27;
	ld.global.f32 	%f8, [%rd28];
	fma.rn.f32 	%f11, %f2, %f8, %f11;
	add.s32 	%r57, %r57, 1;
	setp.lt.s32 	%p18, %r57, %r58;
	@%p18 bra 	$L__BB0_4;
$L__BB0_11:
	setp.gt.s32 	%p19, %r26, 0;
	setp.gt.s32 	%p20, %r6, -1;
	and.pred  	%p21, %p20, %p19;
	cvta.to.global.u64 	%rd29, %rd13;
	ld.global.u32 	%r49, [%rd29];
	setp.lt.s32 	%p22, %r6, %r49;
	and.pred  	%p23, %p21, %p22;
	@%p23 bra 	$L__BB0_13;
	add.u64 	%rd30, %SP, 0;
	add.u64 	%rd31, %SPL, 0;
	st.local.v2.u32 	[%rd31], {%r6, %r49};
	st.local.u32 	[%rd31+8], %r26;
	mov.u64 	%rd32, $str;
	cvta.global.u64 	%rd33, %rd32;
	{ // callseq 2, 0
	.param .b64 param0;
	st.param.b64 	[param0], %rd33;
	.param .b64 param1;
	st.param.b64 	[param1], %rd30;
	.param .b32 retval0;
	call.uni (retval0), 
	vprintf, 
	(
	param0, 
	param1
	);
	ld.param.b32 	%r50, [retval0];
	} // callseq 2
	// begin inline asm
	trap;
	// end inline asm
$L__BB0_13:
	cvta.to.global.u64 	%rd34, %rd12;
	mul.wide.s32 	%rd35, %r6, 4;
	add.s64 	%rd36, %rd34, %rd35;
	ld.global.f32 	%f9, [%rd36];
	add.f32 	%f5, %f11, %f9;
	setp.gt.s32 	%p24, %r1, 1;
	ld.global.u32 	%r20, [%rd2];
	@%p24 bra 	$L__BB0_15;
	ld.global.u32 	%r62, [%rd2+4];
	bra.uni 	$L__BB0_16;
$L__BB0_15:
	setp.gt.s32 	%p25, %r6, -1;
	setp.lt.s32 	%p26, %r5, %r20;
	ld.global.u32 	%r62, [%rd2+4];
	setp.lt.s32 	%p27, %r6, %r62;
	and.pred  	%p28, %p26, %p27;
	and.pred  	%p29, %p28, %p25;
	@%p29 bra 	$L__BB0_17;
$L__BB0_16:
	add.u64 	%rd37, %SP, 0;
	add.u64 	%rd38, %SPL, 0;
	st.local.v2.u32 	[%rd38], {%r5, %r6};
	st.local.v2.u32 	[%rd38+8], {%r20, %r62};
	st.local.u32 	[%rd38+16], %r1;
	mov.u64 	%rd39, $str$1;
	cvta.global.u64 	%rd40, %rd39;
	{ // callseq 3, 0
	.param .b64 param0;
	st.param.b64 	[param0], %rd40;
	.param .b64 param1;
	st.param.b64 	[param1], %rd37;
	.param .b32 retval0;
	call.uni (retval0), 
	vprintf, 
	(
	param0, 
	param1
	);
	ld.param.b32 	%r53, [retval0];
	} // callseq 3
	// begin inline asm
	trap;
	// end inline asm
	ld.global.u32 	%r62, [%rd2+4];
$L__BB0_17:
	mad.lo.s32 	%r55, %r62, %r5, %r6;
	cvta.to.global.u64 	%rd41, %rd1;
	mul.wide.s32 	%rd42, %r55, 4;
	add.s64 	%rd43, %rd41, %rd42;
	st.global.f32 	[%rd43], %f5;
$L__BB0_18:
	ret;

}
	// .globl	_Z12relu_forward6TensorIfES0_
.visible .entry _Z12relu_forward6TensorIfES0_(
	.param .align 8 .b8 _Z12relu_forward6TensorIfES0__param_0[24],
	.param .align 8 .b8 _Z12relu_forward6TensorIfES0__param_1[24]
)
{
	.reg .pred 	%p<11>;
	.reg .b32 	%r<109>;
	.reg .b32 	%f<3>;
	.reg .b64 	%rd<23>;

	ld.param.u64 	%rd1, [_Z12relu_forward6TensorIfES0__param_0];
	ld.param.u64 	%rd2, [_Z12relu_forward6TensorIfES0__param_1];
	ld.param.u32 	%r1, [_Z12relu_forward6TensorIfES0__param_1+16];
	ld.param.u64 	%rd10, [_Z12relu_forward6TensorIfES0__param_1+8];
	cvta.to.global.u64 	%rd3, %rd10;
	mov.u32 	%r32, %ctaid.x;
	mov.u32 	%r33, %ntid.x;
	mov.u32 	%r34, %tid.x;
	mad.lo.s32 	%r2, %r32, %r33, %r34;
	setp.lt.s32 	%p1, %r1, 1;
	mov.b32 	%r108, 1;
	@%p1 bra 	$L__BB1_13;
	and.b32  	%r3, %r1, 15;
	setp.lt.u32 	%p2, %r1, 16;
	mov.b32 	%r108, 1;
	mov.b32 	%r101, 0;
	@%p2 bra 	$L__BB1_4;
	and.b32  	%r101, %r1, 2147483632;
	neg.s32 	%r95, %r101;
	add.s64 	%rd21, %rd3, 32;
	mov.b32 	%r108, 1;
$L__BB1_3:
	.pragma "nounroll";
	ld.global.u32 	%r39, [%rd21+-32];
	mul.lo.s32 	%r40, %r39, %r108;
	ld.global.u32 	%r41, [%rd21+-28];
	mul.lo.s32 	%r42, %r41, %r40;
	ld.global.u32 	%r43, [%rd21+-24];
	mul.lo.s32 	%r44, %r43, %r42;
	ld.global.u32 	%r45, [%rd21+-20];
	mul.lo.s32 	%r46, %r45, %r44;
	ld.global.u32 	%r47, [%rd21+-16];
	mul.lo.s32 	%r48, %r47, %r46;
	ld.global.u32 	%r49, [%rd21+-12];
	mul.lo.s32 	%r50, %r49, %r48;
	ld.global.u32 	%r51, [%rd21+-8];
	mul.lo.s32 	%r52, %r51, %r50;
	ld.global.u32 	%r53, [%rd21+-4];
	mul.lo.s32 	%r54, %r53, %r52;
	ld.global.u32 	%r55, [%rd21];
	mul.lo.s32 	%r56, %r55, %r54;
	ld.global.u32 	%r57, [%rd21+4];
	mul.lo.s32 	%r58, %r57, %r56;
	ld.global.u32 	%r59, [%rd21+8];
	mul.lo.s32 	%r60, %r59, %r58;
	ld.global.u32 	%r61, [%rd21+12];
	mul.lo.s32 	%r62, %r61, %r60;
	ld.global.u32 	%r63, [%rd21+16];
	mul.lo.s32 	%r64, %r63, %r62;
	ld.global.u32 	%r65, [%rd21+20];
	mul.lo.s32 	%r66, %r65, %r64;
	ld.global.u32 	%r67, [%rd21+24];
	mul.lo.s32 	%r68, %r67, %r66;
	ld.global.u32 	%r69, [%rd21+28];
	mul.lo.s32 	%r108, %r69, %r68;
	add.s32 	%r95, %r95, 16;
	add.s64 	%rd21, %rd21, 64;
	setp.ne.s32 	%p3, %r95, 0;
	@%p3 bra 	$L__BB1_3;
$L__BB1_4:
	setp.eq.s32 	%p4, %r3, 0;
	@%p4 bra 	$L__BB1_13;
	and.b32  	%r13, %r1, 7;
	setp.lt.u32 	%p5, %r3, 8;
	@%p5 bra 	$L__BB1_7;
	mul.wide.u32 	%rd11, %r101, 4;
	add.s64 	%rd12, %rd3, %rd11;
	ld.global.u32 	%r71, [%rd12];
	mul.lo.s32 	%r72, %r71, %r108;
	ld.global.u32 	%r73, [%rd12+4];
	mul.lo.s32 	%r74, %r73, %r72;
	ld.global.u32 	%r75, [%rd12+8];
	mul.lo.s32 	%r76, %r75, %r74;
	ld.global.u32 	%r77, [%rd12+12];
	mul.lo.s32 	%r78, %r77, %r76;
	ld.global.u32 	%r79, [%rd12+16];
	mul.lo.s32 	%r80, %r79, %r78;
	ld.global.u32 	%r81, [%rd12+20];
	mul.lo.s32 	%r82, %r81, %r80;
	ld.global.u32 	%r83, [%rd12+24];
	mul.lo.s32 	%r84, %r83, %r82;
	ld.global.u32 	%r85, [%rd12+28];
	mul.lo.s32 	%r108, %r85, %r84;
	add.s32 	%r101, %r101, 8;
$L__BB1_7:
	setp.eq.s32 	%p6, %r13, 0;
	@%p6 bra 	$L__BB1_13;
	and.b32  	%r19, %r1, 3;
	setp.lt.u32 	%p7, %r13, 4;
	@%p7 bra 	$L__BB1_10;
	mul.wide.u32 	%rd13, %r101, 4;
	add.s64 	%rd14, %rd3, %rd13;
	ld.global.u32 	%r87, [%rd14];
	mul.lo.s32 	%r88, %r87, %r108;
	ld.global.u32 	%r89, [%rd14+4];
	mul.lo.s32 	%r90, %r89, %r88;
	ld.global.u32 	%r91, [%rd14+8];
	mul.lo.s32 	%r92, %r91, %r90;
	ld.global.u32 	%r93, [%rd14+12];
	mul.lo.s32 	%r108, %r93, %r92;
	add.s32 	%r101, %r101, 4;
$L__BB1_10:
	setp.eq.s32 	%p8, %r19, 0;
	@%p8 bra 	$L__BB1_13;
	mul.wide.u32 	%rd15, %r101, 4;
	add.s64 	%rd22, %rd3, %rd15;
	neg.s32 	%r106, %r19;
$L__BB1_12:
	.pragma "nounroll";
	ld.global.u32 	%r94, [%rd22];
	mul.lo.s32 	%r108, %r94, %r108;
	add.s64 	%rd22, %rd22, 4;
	add.s32 	%r106, %r106, 1;
	setp.ne.s32 	%p9, %r106, 0;
	@%p9 bra 	$L__BB1_12;
$L__BB1_13:
	setp.ge.s32 	%p10, %r2, %r108;
	@%p10 bra 	$L__BB1_15;
	cvta.to.global.u64 	%rd16, %rd2;
	mul.wide.s32 	%rd17, %r2, 4;
	add.s64 	%rd18, %rd16, %rd17;
	ld.global.f32 	%f1, [%rd18];
	max.f32 	%f2, %f1, 0f00000000;
	cvta.to.global.u64 	%rd19, %rd1;
	add.s64 	%rd20, %rd19, %rd17;
	st.global.f32 	[%rd20], %f2;
$L__BB1_15:
	ret;

}


// ===== COMPILED SASS (sm_100) =====

	.target	sm_100

	.elftype	@"ET_EXEC"


//--------------------- .note.nv.tkinfo           --------------------------
	.section	.note.nv.tkinfo,"",@"SHT_NOTE"
	.sectionflags	@"SHF_NOTE_NV_TKINFO"
	.tkinfo
        /*0018*/ 	.word	0x00000002
        /*0030*/ 	.string	""
        /*0030*/ 	.string	"ptxas"
        /*0030*/ 	.string	"Cuda compilation tools, release 13.0, V13.0.88"
        /*0030*/ 	.string	"Build cuda_13.0.r13.0/compiler.36424714_0"
        /*0030*/ 	.string	"-arch sm_100 -m 64 "



//--------------------- .note.nv.cuinfo           --------------------------
	.section	.note.nv.cuinfo,"",@"SHT_NOTE"
	.sectionflags	@"SHF_NOTE_NV_CUINFO"
        /*0018*/ 	.short	0x0002
        /*001a*/ 	.short	0x0064
        /*001c*/ 	.short	0x0082
	.zero		2


//--------------------- .nv.info                  --------------------------
	.section	.nv.info,"",@"SHT_CUDA_INFO"
	.align	4


	//----- nvinfo : EIATTR_REGCOUNT
	.align		4
        /*0000*/ 	.byte	0x04, 0x2f
        /*0002*/ 	.short	(.L_3 - .L_2)
	.align		4
.L_2:
        /*0004*/ 	.word	index@(_Z16dense_forward_2d6TensorIfES0_S0_S0_)
        /*0008*/ 	.word	0x0000001d


	//----- nvinfo : EIATTR_FRAME_SIZE
	.align		4
.L_3:
        /*000c*/ 	.byte	0x04, 0x11
        /*000e*/ 	.short	(.L_5 - .L_4)
	.align		4
.L_4:
        /*0010*/ 	.word	index@(_Z16dense_forward_2d6TensorIfES0_S0_S0_)
        /*0014*/ 	.word	0x00000030


	//----- nvinfo : EIATTR_REGCOUNT
	.align		4
.L_5:
        /*0018*/ 	.byte	0x04, 0x2f
        /*001a*/ 	.short	(.L_7 - .L_6)
	.align		4
.L_6:
        /*001c*/ 	.word	index@(_Z12relu_forward6TensorIfES0_)
        /*0020*/ 	.word	0x0000001f


	//----- nvinfo : EIATTR_FRAME_SIZE
	.align		4
.L_7:
        /*0024*/ 	.byte	0x04, 0x11
        /*0026*/ 	.short	(.L_9 - .L_8)
	.align		4
.L_8:
        /*0028*/ 	.word	index@(_Z12relu_forward6TensorIfES0_)
        /*002c*/ 	.word	0x00000000


	//----- nvinfo : EIATTR_MIN_STACK_SIZE
	.align		4
.L_9:
        /*0030*/ 	.byte	0x04, 0x12
        /*0032*/ 	.short	(.L_11 - .L_10)
	.align		4
.L_10:
        /*0034*/ 	.word	index@(_Z12relu_forward6TensorIfES0_)
        /*0038*/ 	.word	0x00000000


	//----- nvinfo : EIATTR_MIN_STACK_SIZE
	.align		4
.L_11:
        /*003c*/ 	.byte	0x04, 0x12
        /*003e*/ 	.short	(.L_13 - .L_12)
	.align		4
.L_12:
        /*0040*/ 	.word	index@(_Z16dense_forward_2d6TensorIfES0_S0_S0_)
        /*0044*/ 	.word	0x00000030
.L_13:


//--------------------- .nv.compat                --------------------------
	.section	.nv.compat,"",@"SHT_CUDA_COMPAT_INFO"
	.align	4
        /*0000*/ 	.byte	0x02, 0x09, 0x00, 0x00, 0x02, 0x02, 0x01, 0x00, 0x02, 0x05, 0x05, 0x00, 0x03, 0x07, 0x01, 0x01
        /*0010*/ 	.byte	0x02, 0x03, 0x00, 0x00, 0x02, 0x06, 0x01, 0x00, 0x04, 0x0b, 0x08, 0x00, 0x09, 0x00, 0x00, 0x00
        /*0020*/ 	.byte	0x00, 0x00, 0x00, 0x00


//--------------------- .nv.info._Z12relu_forward6TensorIfES0_ --------------------------
	.section	.nv.info._Z12relu_forward6TensorIfES0_,"",@"SHT_CUDA_INFO"
	.sectionflags	@""
	.align	4


	//----- nvinfo : EIATTR_CUDA_API_VERSION
	.align		4
        /*0000*/ 	.byte	0x04, 0x37
        /*0002*/ 	.short	(.L_15 - .L_14)
.L_14:
        /*0004*/ 	.word	0x00000082


	//----- nvinfo : EIATTR_KPARAM_INFO
	.align		4
.L_15:
        /*0008*/ 	.byte	0x04, 0x17
        /*000a*/ 	.short	(.L_17 - .L_16)
.L_16:
        /*000c*/ 	.word	0x00000000
        /*0010*/ 	.short	0x0001
        /*0012*/ 	.short	0x0018
        /*0014*/ 	.byte	0x00, 0xf0, 0x61, 0x00


	//----- nvinfo : EIATTR_KPARAM_INFO
	.align		4
.L_17:
        /*0018*/ 	.byte	0x04, 0x17
        /*001a*/ 	.short	(.L_19 - .L_18)
.L_18:
        /*001c*/ 	.word	0x00000000
        /*0020*/ 	.short	0x0000
        /*0022*/ 	.short	0x0000
        /*0024*/ 	.byte	0x00, 0xf0, 0x61, 0x00


	//----- nvinfo : EIATTR_SPARSE_MMA_MASK
	.align		4
.L_19:
        /*0028*/ 	.byte	0x03, 0x50
        /*002a*/ 	.short	0x0000


	//----- nvinfo : EIATTR_MAXREG_COUNT
	.align		4
        /*002c*/ 	.byte	0x03, 0x1b
        /*002e*/ 	.short	0x00ff


	//----- nvinfo : EIATTR_MERCURY_ISA_VERSION
	.align		4
        /*0030*/ 	.byte	0x03, 0x5f
        /*0032*/ 	.short	0x0101


	//----- nvinfo : EIATTR_VRC_CTA_INIT_COUNT
	.align		4
        /*0034*/ 	.byte	0x02, 0x4a
	.zero		1
	.zero		1


	//----- nvinfo : EIATTR_EXIT_INSTR_OFFSETS
	.align		4
        /*0038*/ 	.byte	0x04, 0x1c
        /*003a*/ 	.short	(.L_21 - .L_20)


	//   ....[0]....
.L_20:
        /*003c*/ 	.word	0x00000740


	//   ....[1]....
        /*0040*/ 	.word	0x000007c0


	//----- nvinfo : EIATTR_CBANK_PARAM_SIZE
	.align		4
.L_21:
        /*0044*/ 	.byte	0x03, 0x19
        /*0046*/ 	.short	0x0030


	//----- nvinfo : EIATTR_PARAM_CBANK
	.align		4
        /*0048*/ 	.byte	0x04, 0x0a
        /*004a*/ 	.short	(.L_23 - .L_22)
	.align		4
.L_22:
        /*004c*/ 	.word	index@(.nv.constant0._Z12relu_forward6TensorIfES0_)
        /*0050*/ 	.short	0x0380
        /*0052*/ 	.short	0x0030


	//----- nvinfo : EIATTR_SW_WAR
	.align		4
.L_23:
        /*0054*/ 	.byte	0x04, 0x36
        /*0056*/ 	.short	(.L_25 - .L_24)
.L_24:
        /*0058*/ 	.word	0x00000008
.L_25:


//--------------------- .nv.info._Z16dense_forward_2d6TensorIfES0_S0_S0_ --------------------------
	.section	.nv.info._Z16dense_forward_2d6TensorIfES0_S0_S0_,"",@"SHT_CUDA_INFO"
	.sectionflags	@""
	.align	4


	//----- nvinfo : EIATTR_CUDA_API_VERSION
	.align		4
        /*0000*/ 	.byte	0x04, 0x37
        /*0002*/ 	.short	(.L_27 - .L_26)
.L_26:
        /*0004*/ 	.word	0x00000082


	//----- nvinfo : EIATTR_KPARAM_INFO
	.align		4
.L_27:
        /*0008*/ 	.byte	0x04, 0x17
        /*000a*/ 	.short	(.L_29 - .L_28)
.L_28:
        /*000c*/ 	.word	0x00000000
        /*0010*/ 	.short	0x0003
        /*0012*/ 	.short	0x0048
        /*0014*/ 	.byte	0x00, 0xf0, 0x61, 0x00


	//----- nvinfo : EIATTR_KPARAM_INFO
	.align		4
.L_29:
        /*0018*/ 	.byte	0x04, 0x17
        /*001a*/ 	.short	(.L_31 - .L_30)
.L_30:
        /*001c*/ 	.word	0x00000000
        /*0020*/ 	.short	0x0002
        /*0022*/ 	.short	0x0030
        /*0024*/ 	.byte	0x00, 0xf0, 0x61, 0x00


	//----- nvinfo : EIATTR_KPARAM_INFO
	.align		4
.L_31:
        /*0028*/ 	.byte	0x04, 0x17
        /*002a*/ 	.short	(.L_33 - .L_32)
.L_32:
        /*002c*/ 	.word	0x00000000
        /*0030*/ 	.short	0x0001
        /*0032*/ 	.short	0x0018
        /*0034*/ 	.byte	0x00, 0xf0, 0x61, 0x00


	//----- nvinfo : EIATTR_KPARAM_INFO
	.align		4
.L_33:
        /*0038*/ 	.byte	0x04, 0x17
        /*003a*/ 	.short	(.L_35 - .L_34)
.L_34:
        /*003c*/ 	.word	0x00000000
        /*0040*/ 	.short	0x0000
        /*0042*/ 	.short	0x0000
        /*0044*/ 	.byte	0x00, 0xf0, 0x61, 0x00


	//----- nvinfo : EIATTR_SPARSE_MMA_MASK
	.align		4
.L_35:
        /*0048*/ 	.byte	0x03, 0x50
        /*004a*/ 	.short	0x0000


	//----- nvinfo : EIATTR_MAXREG_COUNT
	.align		4
        /*004c*/ 	.byte	0x03, 0x1b
        /*004e*/ 	.short	0x00ff


	//----- nvinfo : EIATTR_EXTERNS
	.align		4
        /*0050*/ 	.byte	0x04, 0x0f
        /*0052*/ 	.short	(.L_37 - .L_36)


	//   ....[0]....
	.align		4
.L_36:
        /*0054*/ 	.word	index@(vprintf)


	//----- nvinfo : EIATTR_MERCURY_ISA_VERSION
	.align		4
.L_37:
        /*0058*/ 	.byte	0x03, 0x5f
        /*005a*/ 	.short	0x0101


	//----- nvinfo : EIATTR_VRC_CTA_INIT_COUNT
	.align		4
        /*005c*/ 	.byte	0x02, 0x4a
	.zero		1
	.zero		1


	//----- nvinfo : EIATTR_SYSCALL_OFFSETS
	.align		4
        /*0060*/ 	.byte	0x04, 0x46
        /*0062*/ 	.short	(.L_39 - .L_38)


	//   ....[0]....
.L_38:
        /*0064*/ 	.word	0x00000470


	//   ....[1]....
        /*0068*/ 	.word	0x00000640


	//   ....[2]....
        /*006c*/ 	.word	0x00000780


	//   ....[3]....
        /*0070*/ 	.word	0x00000860


	//----- nvinfo : EIATTR_EXIT_INSTR_OFFSETS
	.align		4
.L_39:
        /*0074*/ 	.byte	0x04, 0x1c
        /*0076*/ 	.short	(.L_41 - .L_40)


	//   ....[0]....
.L_40:
        /*0078*/ 	.word	0x000000f0


	//   ....[1]....
        /*007c*/ 	.word	0x00000130


	//   ....[2]....
        /*0080*/ 	.word	0x000006a0


	//----- nvinfo : EIATTR_CRS_STACK_SIZE
	.align		4
.L_41:
        /*0084*/ 	.byte	0x04, 0x1e
        /*0086*/ 	.short	(.L_43 - .L_42)
.L_42:
        /*0088*/ 	.word	0x00000000


	//----- nvinfo : EIATTR_CBANK_PARAM_SIZE
	.align		4
.L_43:
        /*008c*/ 	.byte	0x03, 0x19
        /*008e*/ 	.short	0x0060


	//----- nvinfo : EIATTR_PARAM_CBANK
	.align		4
        /*0090*/ 	.byte	0x04, 0x0a
        /*0092*/ 	.short	(.L_45 - .L_44)
	.align		4
.L_44:
        /*0094*/ 	.word	index@(.nv.constant0._Z16dense_forward_2d6TensorIfES0_S0_S0_)
        /*0098*/ 	.short	0x0380
        /*009a*/ 	.short	0x0060


	//----- nvinfo : EIATTR_SW_WAR
	.align		4
.L_45:
        /*009c*/ 	.byte	0x04, 0x36
        /*009e*/ 	.short	(.L_47 - .L_46)
.L_46:
        /*00a0*/ 	.word	0x00000008
.L_47:


//--------------------- .nv.callgraph             --------------------------
	.section	.nv.callgraph,"",@"SHT_CUDA_CALLGRAPH"
	.align	4
	.sectionentsize	8
	.align		4
        /*0000*/ 	.word	0x00000000
	.align		4
        /*0004*/ 	.word	0xffffffff
	.align		4
        /*0008*/ 	.word	index@(_Z16dense_forward_2d6TensorIfES0_S0_S0_)
	.align		4
        /*000c*/ 	.word	index@(vprintf)
	.align		4
        /*0010*/ 	.word	0x00000000
	.align		4
        /*0014*/ 	.word	0xfffffffe
	.align		4
        /*0018*/ 	.word	0x00000000
	.align		4
        /*001c*/ 	.word	0xfffffffd
	.align		4
        /*0020*/ 	.word	0x00000000
	.align		4
        /*0024*/ 	.word	0xfffffffc


//--------------------- .nv.constant4             --------------------------
	.section	.nv.constant4,"a",@progbits
	.align	8
	.align		8
.nv.constant4:
        /*0000*/ 	.dword	$str
	.align		8
        /*0008*/ 	.dword	$str$1
	.align		8
        /*0010*/ 	.dword	vprintf


//--------------------- .text._Z12relu_forward6TensorIfES0_ --------------------------
	.section	.text._Z12relu_forward6TensorIfES0_,"ax",@progbits
	.align	128
        .global         _Z12relu_forward6TensorIfES0_
        .type           _Z12relu_forward6TensorIfES0_,@function
        .size           _Z12relu_forward6TensorIfES0_,(.L_x_20 - _Z12relu_forward6TensorIfES0_)
        .other          _Z12relu_forward6TensorIfES0_,@"STO_CUDA_ENTRY STV_DEFAULT"
_Z12relu_forward6TensorIfES0_:
.text._Z12relu_forward6TensorIfES0_:
[----:B------:R-:W-:Y:S01]  /*0000*/  LDC R1, c[0x0][0x37c] ;  /* 0x0000df00ff017b82 */ /* 0x000fe20000000800 */
[----:B------:R-:W0:Y:S01]  /*0010*/  S2R R3, SR_TID.X ;  /* 0x0000000000037919 */ /* 0x000e220000002100 */
[----:B------:R-:W1:Y:S06]  /*0020*/  LDCU UR6, c[0x0][0x3a8] ;  /* 0x00007500ff0677ac */ /* 0x000e6c0008000800 */
[----:B------:R-:W0:Y:S01]  /*0030*/  S2UR UR4, SR_CTAID.X ;  /* 0x00000000000479c3 */ /* 0x000e220000002500 */
[----:B------:R-:W-:Y:S01]  /*0040*/  HFMA2 R5, -RZ, RZ, 0, 5.9604644775390625e-08 ;  /* 0x00000001ff057431 */ /* 0x000fe200000001ff */
[----:B------:R-:W2:Y:S06]  /*0050*/  LDCU.64 UR10, c[0x0][0x358] ;  /* 0x00006b00ff0a77ac */ /* 0x000eac0008000a00 */
[----:B------:R-:W0:Y:S01]  /*0060*/  LDC R0, c[0x0][0x360] ;  /* 0x0000d800ff007b82 */ /* 0x000e220000000800 */
[----:B-1----:R-:W-:Y:S01]  /*0070*/  UISETP.GE.AND UP0, UPT, UR6, 0x1, UPT ;  /* 0x000000010600788c */ /* 0x002fe2000bf06270 */
[----:B0-----:R-:W-:-:S08]  /*0080*/  IMAD R0, R0, UR4, R3 ;  /* 0x0000000400007c24 */ /* 0x001fd0000f8e0203 */
[----:B--2---:R-:W-:Y:S05]  /*0090*/  BRA.U !UP0, `(.L_x_0) ;  /* 0x0000000508a47547 */ /* 0x004fea000b800000 */
[----:B------:R-:W-:Y:S01]  /*00a0*/  UISETP.GE.U32.AND UP1, UPT, UR6, 0x10, UPT ;  /* 0x000000100600788c */ /* 0x000fe2000bf26070 */
[----:B------:R-:W-:Y:S01]  /*00b0*/  MOV R5, 0x1 ;  /* 0x0000000100057802 */ /* 0x000fe20000000f00 */
[----:B------:R-:W-:Y:S01]  /*00c0*/  ULOP3.LUT UR7, UR6, 0xf, URZ, 0xc0, !UPT ;  /* 0x0000000f06077892 */ /* 0x000fe2000f8ec0ff */
[----:B------:R-:W-:-:S03]  /*00d0*/  MOV R4, RZ ;  /* 0x000000ff00047202 */ /* 0x000fc60000000f00 */
[----:B------:R-:W-:-:S03]  /*00e0*/  UISETP.NE.AND UP0, UPT, UR7, URZ, UPT ;  /* 0x000000ff0700728c */ /* 0x000fc6000bf05270 */
[----:B------:R-:W-:Y:S08]  /*00f0*/  BRA.U !UP1, `(.L_x_1) ;  /* 0x0000000109b87547 */ /* 0x000ff0000b800000 */
[----:B------:R-:W0:Y:S01]  /*0100*/  LDCU.64 UR4, c[0x0][0x3a0] ;  /* 0x00007400ff0477ac */ /* 0x000e220008000a00 */
[----:B------:R-:W-:Y:S01]  /*0110*/  MOV R5, 0x1 ;  /* 0x0000000100057802 */ /* 0x000fe20000000f00 */
[----:B------:R-:W-:-:S04]  /*0120*/  ULOP3.LUT UR8, UR6, 0x7ffffff0, URZ, 0xc0, !UPT ;  /* 0x7ffffff006087892 */ /* 0x000fc8000f8ec0ff */
[----:B------:R-:W-:Y:S02]  /*0130*/  UIADD3 UR9, UPT, UPT, -UR8, URZ, URZ ;  /* 0x000000ff08097290 */ /* 0x000fe4000fffe1ff */
[----:B------:R-:W-:Y:S01]  /*0140*/  MOV R4, UR8 ;  /* 0x0000000800047c02 */ /* 0x000fe20008000f00 */
[----:B0-----:R-:W-:-:S04]  /*0150*/  UIADD3 UR4, UP1, UPT, UR4, 0x20, URZ ;  /* 0x0000002004047890 */ /* 0x001fc8000ff3e0ff */
[----:B------:R-:W-:Y:S02]  /*0160*/  UIADD3.X UR5, UPT, UPT, URZ, UR5, URZ, UP1, !UPT ;  /* 0x00000005ff057290 */ /* 0x000fe40008ffe4ff */
[----:B------:R-:W-:-:S04]  /*0170*/  MOV R2, UR4 ;  /* 0x0000000400027c02 */ /* 0x000fc80008000f00 */
[----:B------:R-:W-:-:S07]  /*0180*/  MOV R3, UR5 ;  /* 0x0000000500037c02 */ /* 0x000fce0008000f00 */
.L_x_2:
[----:B------:R-:W2:Y:S04]  /*0190*/  LDG.E R14, desc[UR10][R2.64+-0x20] ;  /* 0xffffe00a020e7981 */ /* 0x000ea8000c1e1900 */
[----:B------:R-:W3:Y:S04]  /*01a0*/  LDG.E R13, desc[UR10][R2.64+-0x1c] ;  /* 0xffffe40a020d7981 */ /* 0x000ee8000c1e1900 */
[----:B------:R-:W4:Y:S04]  /*01b0*/  LDG.E R16, desc[UR10][R2.64+-0x18] ;  /* 0xffffe80a02107981 */ /* 0x000f28000c1e1900 */
[----:B------:R-:W5:Y:S04]  /*01c0*/  LDG.E R18, desc[UR10][R2.64+-0x14] ;  /* 0xffffec0a02127981 */ /* 0x000f68000c1e1900 */
        /* <DEDUP_REMOVED lines=11> */
[----:B------:R0:W5:Y:S01]  /*0280*/  LDG.E R6, desc[UR10][R2.64+0x1c] ;  /* 0x00001c0a02067981 */ /* 0x000162000c1e1900 */
[----:B------:R-:W-:-:S04]  /*0290*/  UIADD3 UR9, UPT, UPT, UR9, 0x10, URZ ;  /* 0x0000001009097890 */ /* 0x000fc8000fffe0ff */
[----:B------:R-:W-:Y:S01]  /*02a0*/  UISETP.NE.AND UP1, UPT, UR9, URZ, UPT ;  /* 0x000000ff0900728c */ /* 0x000fe2000bf25270 */
[----:B0-----:R-:W-:-:S04]  /*02b0*/  IADD3 R2, P0, PT, R2, 0x40, RZ ;  /* 0x0000004002027810 */ /* 0x001fc80007f1e0ff */
[----:B------:R-:W-:Y:S01]  /*02c0*/  IADD3.X R3, PT, PT, RZ, R3, RZ, P0, !PT ;  /* 0x00000003ff037210 */ /* 0x000fe200007fe4ff */
[----:B--2---:R-:W-:-:S04]  /*02d0*/  IMAD R14, R14, R5, RZ ;  /* 0x000000050e0e7224 */ /* 0x004fc800078e02ff */
[----:B---3--:R-:W-:-:S04]  /*02e0*/  IMAD R13, R14, R13, RZ ;  /* 0x0000000d0e0d7224 */ /* 0x008fc800078e02ff */
[----:B----4-:R-:W-:-:S04]  /*02f0*/  IMAD R13, R13, R16, RZ ;  /* 0x000000100d0d7224 */ /* 0x010fc800078e02ff */
[----:B-----5:R-:W-:-:S04]  /*0300*/  IMAD R13, R13, R18, RZ ;  /* 0x000000120d0d7224 */ /* 0x020fc800078e02ff */
[----:B------:R-:W-:-:S04]  /*0310*/  IMAD R13, R13, R20, RZ ;  /* 0x000000140d0d7224 */ /* 0x000fc800078e02ff */
        /* <DEDUP_REMOVED lines=10> */
[----:B------:R-:W-:Y:S01]  /*03c0*/  IMAD R5, R7, R6, RZ ;  /* 0x0000000607057224 */ /* 0x000fe200078e02ff */
[----:B------:R-:W-:Y:S06]  /*03d0*/  BRA.U UP1, `(.L_x_2) ;  /* 0xfffffffd016c7547 */ /* 0x000fec000b83ffff */
.L_x_1:
[----:B------:R-:W-:Y:S05]  /*03e0*/  BRA.U !UP0, `(.L_x_0) ;  /* 0x0000000108d07547 */ /* 0x000fea000b800000 */
[----:B------:R-:W-:Y:S02]  /*03f0*/  UISETP.GE.U32.AND UP0, UPT, UR7, 0x8, UPT ;  /* 0x000000080700788c */ /* 0x000fe4000bf06070 */
[----:B------:R-:W-:-:S04]  /*0400*/  ULOP3.LUT UR5, UR6, 0x7, URZ, 0xc0, !UPT ;  /* 0x0000000706057892 */ /* 0x000fc8000f8ec0ff */
[----:B------:R-:W-:-:S03]  /*0410*/  UISETP.NE.AND UP1, UPT, UR5, URZ, UPT ;  /* 0x000000ff0500728c */ /* 0x000fc6000bf25270 */
[----:B------:R-:W-:Y:S08]  /*0420*/  BRA.U !UP0, `(.L_x_3) ;  /* 0x00000001084c7547 */ /* 0x000ff0000b800000 */
[----:B------:R-:W0:Y:S02]  /*0430*/  LDC.64 R2, c[0x0][0x3a0] ;  /* 0x0000e800ff027b82 */ /* 0x000e240000000a00 */
[----:B0-----:R-:W-:-:S05]  /*0440*/  IMAD.WIDE.U32 R2, R4, 0x4, R2 ;  /* 0x0000000404027825 */ /* 0x001fca00078e0002 */
[----:B------:R-:W2:Y:S04]  /*0450*/  LDG.E R6, desc[UR10][R2.64] ;  /* 0x0000000a02067981 */ /* 0x000ea8000c1e1900 */
[----:B------:R-:W3:Y:S04]  /*0460*/  LDG.E R7, desc[UR10][R2.64+0x4] ;  /* 0x0000040a02077981 */ /* 0x000ee8000c1e1900 */
[----:B------:R-:W4:Y:S04]  /*0470*/  LDG.E R9, desc[UR10][R2.64+0x8] ;  /* 0x0000080a02097981 */ /* 0x000f28000c1e1900 */
[----:B------:R-:W5:Y:S04]  /*0480*/  LDG.E R11, desc[UR10][R2.64+0xc] ;  /* 0x00000c0a020b7981 */ /* 0x000f68000c1e1900 */
[----:B------:R-:W5:Y:S04]  /*0490*/  LDG.E R13, desc[UR10][R2.64+0x10] ;  /* 0x0000100a020d7981 */ /* 0x000f68000c1e1900 */
[----:B------:R-:W5:Y:S04]  /*04a0*/  LDG.E R15, desc[UR10][R2.64+0x14] ;  /* 0x0000140a020f7981 */ /* 0x000f68000c1e1900 */
[----:B------:R-:W5:Y:S04]  /*04b0*/  LDG.E R17, desc[UR10][R2.64+0x18] ;  /* 0x0000180a02117981 */ /* 0x000f68000c1e1900 */
[----:B------:R-:W5:Y:S01]  /*04c0*/  LDG.E R19, desc[UR10][R2.64+0x1c] ;  /* 0x00001c0a02137981 */ /* 0x000f62000c1e1900 */
[----:B------:R-:W-:Y:S01]  /*04d0*/  IADD3 R4, PT, PT, R4, 0x8, RZ ;  /* 0x0000000804047810 */ /* 0x000fe20007ffe0ff */
[----:B--2---:R-:W-:-:S04]  /*04e0*/  IMAD R6, R5, R6, RZ ;  /* 0x0000000605067224 */ /* 0x004fc800078e02ff */
[----:B---3--:R-:W-:-:S04]  /*04f0*/  IMAD R6, R6, R7, RZ ;  /* 0x0000000706067224 */ /* 0x008fc800078e02ff */
[----:B----4-:R-:W-:-:S04]  /*0500*/  IMAD R6, R6, R9, RZ ;  /* 0x0000000906067224 */ /* 0x010fc800078e02ff */
[----:B-----5:R-:W-:-:S04]  /*0510*/  IMAD R6, R6, R11, RZ ;  /* 0x0000000b06067224 */ /* 0x020fc800078e02ff */
[----:B------:R-:W-:-:S04]  /*0520*/  IMAD R6, R6, R13, RZ ;  /* 0x0000000d06067224 */ /* 0x000fc800078e02ff */
[----:B------:R-:W-:-:S04]  /*0530*/  IMAD R6, R6, R15, RZ ;  /* 0x0000000f06067224 */ /* 0x000fc800078e02ff */
[----:B------:R-:W-:-:S04]  /*0540*/  IMAD R6, R6, R17, RZ ;  /* 0x0000001106067224 */ /* 0x000fc800078e02ff */
[----:B------:R-:W-:-:S07]  /*0550*/  IMAD R5, R6, R19, RZ ;  /* 0x0000001306057224 */ /* 0x000fce00078e02ff */
.L_x_3:
        /* <DEDUP_REMOVED lines=10> */
[----:B------:R-:W5:Y:S01]  /*0600*/  LDG.E R11, desc[UR10][R2.64+0xc] ;  /* 0x00000c0a020b7981 */ /* 0x000f62000c1e1900 */
[----:B------:R-:W-:Y:S01]  /*0610*/  IADD3 R4, PT, PT, R4, 0x4, RZ ;  /* 0x0000000404047810 */ /* 0x000fe20007ffe0ff */
[----:B--2---:R-:W-:-:S04]  /*0620*/  IMAD R6, R5, R6, RZ ;  /* 0x0000000605067224 */ /* 0x004fc800078e02ff */
[----:B---3--:R-:W-:-:S04]  /*0630*/  IMAD R6, R6, R7, RZ ;  /* 0x0000000706067224 */ /* 0x008fc800078e02ff */
[----:B----4-:R-:W-:-:S04]  /*0640*/  IMAD R6, R6, R9, RZ ;  /* 0x0000000906067224 */ /* 0x010fc800078e02ff */
[----:B-----5:R-:W-:-:S07]  /*0650*/  IMAD R5, R6, R11, RZ ;  /* 0x0000000b06057224 */ /* 0x020fce00078e02ff */
.L_x_4:
[----:B------:R-:W-:Y:S05]  /*0660*/  BRA.U !UP1, `(.L_x_0) ;  /* 0x0000000109307547 */ /* 0x000fea000b800000 */
[----:B------:R-:W0:Y:S01]  /*0670*/  LDC.64 R2, c[0x0][0x3a0] ;  /* 0x0000e800ff027b82 */ /* 0x000e220000000a00 */
[----:B------:R-:W-:Y:S01]  /*0680*/  UIADD3 UR4, UPT, UPT, -UR4, URZ, URZ ;  /* 0x000000ff04047290 */ /* 0x000fe2000fffe1ff */
[----:B0-----:R-:W-:-:S03]  /*0690*/  IMAD.WIDE.U32 R2, R4, 0x4, R2 ;  /* 0x0000000404027825 */ /* 0x001fc600078e0002 */
[----:B------:R-:W-:-:S08]  /*06a0*/  MOV R4, R2 ;  /* 0x0000000200047202 */ /* 0x000fd00000000f00 */
.L_x_5:
[----:B------:R-:W-:-:S06]  /*06b0*/  MOV R2, R4 ;  /* 0x0000000400027202 */ /* 0x000fcc0000000f00 */
[----:B------:R0:W2:Y:S01]  /*06c0*/  LDG.E R2, desc[UR10][R2.64] ;  /* 0x0000000a02027981 */ /* 0x0000a2000c1e1900 */
[----:B------:R-:W-:Y:S01]  /*06d0*/  UIADD3 UR4, UPT, UPT, UR4, 0x1, URZ ;  /* 0x0000000104047890 */ /* 0x000fe2000fffe0ff */
[----:B------:R-:W-:-:S03]  /*06e0*/  IADD3 R4, P0, PT, R4, 0x4, RZ ;  /* 0x0000000404047810 */ /* 0x000fc60007f1e0ff */
[----:B------:R-:W-:Y:S01]  /*06f0*/  UISETP.NE.AND UP0, UPT, UR4, URZ, UPT ;  /* 0x000000ff0400728c */ /* 0x000fe2000bf05270 */
[----:B0-----:R-:W-:Y:S01]  /*0700*/  IADD3.X R3, PT, PT, RZ, R3, RZ, P0, !PT ;  /* 0x00000003ff037210 */ /* 0x001fe200007fe4ff */
[----:B--2---:R-:W-:-:S07]  /*0710*/  IMAD R5, R2, R5, RZ ;  /* 0x0000000502057224 */ /* 0x004fce00078e02ff */
[----:B------:R-:W-:Y:S05]  /*0720*/  BRA.U UP0, `(.L_x_5) ;  /* 0xfffffffd00e07547 */ /* 0x000fea000b83ffff */
.L_x_0:
[----:B------:R-:W-:-:S13]  /*0730*/  ISETP.GE.AND P0, PT, R0, R5, PT ;  /* 0x000000050000720c */ /* 0x000fda0003f06270 */
[----:B------:R-:W-:Y:S05]  /*0740*/  @P0 EXIT ;  /* 0x000000000000094d */ /* 0x000fea0003800000 */
[----:B------:R-:W0:Y:S08]  /*0750*/  LDC.64 R2, c[0x0][0x398] ;  /* 0x0000e600ff027b82 */ /* 0x000e300000000a00 */
[----:B------:R-:W1:Y:S01]  /*0760*/  LDC.64 R4, c[0x0][0x380] ;  /* 0x0000e000ff047b82 */ /* 0x000e620000000a00 */
[----:B0-----:R-:W-:-:S06]  /*0770*/  IMAD.WIDE R2, R0, 0x4, R2 ;  /* 0x0000000400027825 */ /* 0x001fcc00078e0202 */
[----:B------:R-:W2:Y:S01]  /*0780*/  LDG.E R2, desc[UR10][R2.64] ;  /* 0x0000000a02027981 */ /* 0x000ea2000c1e1900 */
[----:B-1----:R-:W-:Y:S01]  /*0790*/  IMAD.WIDE R4, R0, 0x4, R4 ;  /* 0x0000000400047825 */ /* 0x002fe200078e0204 */
[----:B--2---:R-:W-:-:S05]  /*07a0*/  FMNMX R7, RZ, R2, !PT ;  /* 0x00000002ff077209 */ /* 0x004fca0007800000 */
[----:B------:R-:W-:Y:S01]  /*07b0*/  STG.E desc[UR10][R4.64], R7 ;  /* 0x0000000704007986 */ /* 0x000fe2000c10190a */
[----:B------:R-:W-:Y:S05]  /*07c0*/  EXIT ;  /* 0x000000000000794d */ /* 0x000fea0003800000 */
.L_x_6:
[----:B------:R-:W-:-:S00]  /*07d0*/  BRA `(.L_x_6) ;  /* 0xfffffffc00fc7947 */ /* 0x000fc0000383ffff */
[----:B------:R-:W-:-:S00]  /*07e0*/  NOP ;  /* 0x0000000000007918 */ /* 0x000fc00000000000 */
        /* <DEDUP_REMOVED lines=9> */
.L_x_20:


//--------------------- .text._Z16dense_forward_2d6TensorIfES0_S0_S0_ --------------------------
	.section	.text._Z16dense_forward_2d6TensorIfES0_S0_S0_,"ax",@progbits
	.align	128
        .global         _Z16dense_forward_2d6TensorIfES0_S0_S0_
        .type           _Z16dense_forward_2d6TensorIfES0_S0_S0_,@function
        .size           _Z16dense_forward_2d6TensorIfES0_S0_S0_,(.L_x_21 - _Z16dense_forward_2d6TensorIfES0_S0_S0_)
        .other          _Z16dense_forward_2d6TensorIfES0_S0_S0_,@"STO_CUDA_ENTRY STV_DEFAULT"
_Z16dense_forward_2d6TensorIfES0_S0_S0_:
.text._Z16dense_forward_2d6TensorIfES0_S0_S0_:
[----:B------:R-:W0:Y:S08]  /*0000*/  LDC R1, c[0x0][0x37c] ;  /* 0x0000df00ff017b82 */ /* 0x000e300000000800 */
[----:B------:R-:W1:Y:S01]  /*0010*/  LDC.64 R4, c[0x0][0x3a0] ;  /* 0x0000e800ff047b82 */ /* 0x000e620000000a00 */
[----:B------:R-:W1:Y:S01]  /*0020*/  LDCU.64 UR36, c[0x0][0x358] ;  /* 0x00006b00ff2477ac */ /* 0x000e620008000a00 */
[----:B0-----:R-:W-:Y:S01]  /*0030*/  VIADD R1, R1, 0xffffffd0 ;  /* 0xffffffd001017836 */ /* 0x001fe20000000000 */
[----:B-1----:R-:W2:Y:S01]  /*0040*/  LDG.E R16, desc[UR36][R4.64] ;  /* 0x0000002404107981 */ /* 0x002ea2000c1e1900 */
[----:B------:R-:W0:Y:S04]  /*0050*/  LDCU UR5, c[0x0][0x2fc] ;  /* 0x00005f80ff0577ac */ /* 0x000e280008000800 */
[----:B------:R-:W1:Y:S01]  /*0060*/  S2UR UR6, SR_CTAID.X ;  /* 0x00000000000679c3 */ /* 0x000e620000002500 */
[----:B------:R-:W2:Y:S01]  /*0070*/  S2R R18, SR_CTAID.Y ;  /* 0x0000000000127919 */ /* 0x000ea20000002600 */
[----:B------:R-:W3:Y:S01]  /*0080*/  LDCU UR4, c[0x0][0x2f8] ;  /* 0x00005f00ff0477ac */ /* 0x000ee20008000800 */
[----:B------:R-:W1:Y:S05]  /*0090*/  S2R R3, SR_TID.X ;  /* 0x0000000000037919 */ /* 0x000e6a0000002100 */
[----:B------:R-:W1:Y:S01]  /*00a0*/  LDC R2, c[0x0][0x360] ;  /* 0x0000d800ff027b82 */ /* 0x000e620000000800 */
[----:B---3--:R-:W-:-:S05]  /*00b0*/  IADD3 R25, P1, PT, R1, UR4, RZ ;  /* 0x0000000401197c10 */ /* 0x008fca000ff3e0ff */
[----:B0-----:R-:W-:Y:S02]  /*00c0*/  IMAD.X R24, RZ, RZ, UR5, P1 ;  /* 0x00000005ff187e24 */ /* 0x001fe400088e06ff */
[----:B-1----:R-:W-:Y:S01]  /*00d0*/  IMAD R2, R2, UR6, R3 ;  /* 0x0000000602027c24 */ /* 0x002fe2000f8e0203 */
[----:B--2---:R-:W-:-:S13]  /*00e0*/  ISETP.GE.AND P0, PT, R18, R16, PT ;  /* 0x000000101200720c */ /* 0x004fda0003f06270 */
[----:B------:R-:W-:Y:S05]  /*00f0*/  @P0 EXIT ;  /* 0x000000000000094d */ /* 0x000fea0003800000 */
[----:B------:R-:W0:Y:S02]  /*0100*/  LDC.64 R6, c[0x0][0x388] ;  /* 0x0000e200ff067b82 */ /* 0x000e240000000a00 */
[----:B0-----:R-:W2:Y:S02]  /*0110*/  LDG.E R7, desc[UR36][R6.64+0x4] ;  /* 0x0000042406077981 */ /* 0x001ea4000c1e1900 */
[----:B--2---:R-:W-:-:S13]  /*0120*/  ISETP.GE.AND P0, PT, R2, R7, PT ;  /* 0x000000070200720c */ /* 0x004fda0003f06270 */
[----:B------:R-:W-:Y:S05]  /*0130*/  @P0 EXIT ;  /* 0x000000000000094d */ /* 0x000fea0003800000 */
[----:B------:R-:W2:Y:S01]  /*0140*/  LDG.E R17, desc[UR36][R4.64+0x4] ;  /* 0x0000042404117981 */ /* 0x000ea2000c1e1900 */
[----:B------:R-:W-:Y:S01]  /*0150*/  BSSY.RECONVERGENT B0, `(.L_x_7) ;  /* 0x0000020000007945 */ /* 0x000fe20003800200 */
[----:B------:R-:W-:Y:S01]  /*0160*/  IMAD.MOV.U32 R19, RZ, RZ, RZ ;  /* 0x000000ffff137224 */ /* 0x000fe200078e00ff */
[----:B--2---:R-:W-:-:S13]  /*0170*/  ISETP.GE.AND P0, PT, R17, 0x1, PT ;  /* 0x000000011100780c */ /* 0x004fda0003f06270 */
[----:B------:R-:W-:Y:S05]  /*0180*/  @!P0 BRA `(.L_x_8) ;  /* 0x0000000000708947 */ /* 0x000fea0003800000 */
[----:B------:R-:W0:Y:S01]  /*0190*/  LDC R26, c[0x0][0x3a8] ;  /* 0x0000ea00ff1a7b82 */ /* 0x000e220000000800 */
[----:B------:R-:W-:Y:S02]  /*01a0*/  IMAD.MOV.U32 R19, RZ, RZ, RZ ;  /* 0x000000ffff137224 */ /* 0x000fe400078e00ff */
[----:B------:R-:W-:-:S05]  /*01b0*/  IMAD.MOV.U32 R22, RZ, RZ, RZ ;  /* 0x000000ffff167224 */ /* 0x000fca00078e00ff */
[----:B------:R-:W1:Y:S08]  /*01c0*/  LDC R0, c[0x0][0x3c0] ;  /* 0x0000f000ff007b82 */ /* 0x000e700000000800 */
[----:B------:R-:W2:Y:S08]  /*01d0*/  LDC.64 R4, c[0x0][0x398] ;  /* 0x0000e600ff047b82 */ /* 0x000eb00000000a00 */
[----:B------:R-:W3:Y:S02]  /*01e0*/  LDC.64 R6, c[0x0][0x3b0] ;  /* 0x0000ec00ff067b82 */ /* 0x000ee40000000a00 */
.L_x_11:
[----:B------:R-:W-:-:S04]  /*01f0*/  ISETP.GE.AND P0, PT, R22, R17, PT ;  /* 0x000000111600720c */ /* 0x000fc80003f06270 */
[----:B------:R-:W-:-:S04]  /*0200*/  ISETP.LT.AND P0, PT, R18, R16, !P0 ;  /* 0x000000101200720c */ /* 0x000fc80004701270 */
[----:B0-----:R-:W-:-:S13]  /*0210*/  ISETP.GT.AND P0, PT, R26, 0x1, P0 ;  /* 0x000000011a00780c */ /* 0x001fda0000704270 */
[----:B------:R-:W-:Y:S05]  /*0220*/  @!P0 BRA `(.L_x_9) ;  /* 0x00000004005c8947 */ /* 0x000fea0003800000 */
[----:B------:R-:W0:Y:S01]  /*0230*/  LDC.64 R10, c[0x0][0x3b8] ;  /* 0x0000ee00ff0a7b82 */ /* 0x000e220000000a00 */
[----:B-1----:R-:W-:-:S13]  /*0240*/  ISETP.GE.AND P0, PT, R0, 0x2, PT ;  /* 0x000000020000780c */ /* 0x002fda0003f06270 */
[----:B0-----:R-:W4:Y:S04]  /*0250*/  @P0 LDG.E R3, desc[UR36][R10.64] ;  /* 0x000000240a030981 */ /* 0x001f28000c1e1900 */
[----:B------:R-:W5:Y:S01]  /*0260*/  LDG.E R9, desc[UR36][R10.64+0x4] ;  /* 0x000004240a097981 */ /* 0x000f62000c1e1900 */
[----:B------:R-:W-:-:S04]  /*0270*/  IMAD R13, R17, R18, R22 ;  /* 0x00000012110d7224 */ /* 0x000fc800078e0216 */
[----:B--2---:R-:W-:Y:S01]  /*0280*/  IMAD.WIDE R12, R13, 0x4, R4 ;  /* 0x000000040d0c7825 */ /* 0x004fe200078e0204 */
[----:B----4-:R-:W-:-:S04]  /*0290*/  ISETP.GE.OR P0, PT, R22, R3, !P0 ;  /* 0x000000031600720c */ /* 0x010fc80004706670 */
[----:B------:R-:W-:-:S04]  /*02a0*/  ISETP.GT.AND P0, PT, R2, -0x1, !P0 ;  /* 0xffffffff0200780c */ /* 0x000fc80004704270 */
[----:B-----5:R-:W-:-:S13]  /*02b0*/  ISETP.LT.AND P0, PT, R2, R9, P0 ;  /* 0x000000090200720c */ /* 0x020fda0000701270 */
[----:B------:R-:W-:Y:S05]  /*02c0*/  @!P0 BRA `(.L_x_10) ;  /* 0x0000000000f88947 */ /* 0x000fea0003800000 */
[----:B------:R-:W-:Y:S01]  /*02d0*/  IMAD R9, R9, R22, R2 ;  /* 0x0000001609097224 */ /* 0x000fe200078e0202 */
[----:B------:R-:W2:Y:S03]  /*02e0*/  LDG.E R12, desc[UR36][R12.64] ;  /* 0x000000240c0c7981 */ /* 0x000ea6000c1e1900 */
[----:B---3--:R-:W-:-:S06]  /*02f0*/  IMAD.WIDE R8, R9, 0x4, R6 ;  /* 0x0000000409087825 */ /* 0x008fcc00078e0206 */
[----:B------:R-:W2:Y:S01]  /*0300*/  LDG.E R8, desc[UR36][R8.64] ;  /* 0x0000002408087981 */ /* 0x000ea2000c1e1900 */
[----:B------:R-:W-:-:S05]  /*0310*/  VIADD R22, R22, 0x1 ;  /* 0x0000000116167836 */ /* 0x000fca0000000000 */
[----:B------:R-:W-:Y:S01]  /*0320*/  ISETP.GE.AND P0, PT, R22, R17, PT ;  /* 0x000000111600720c */ /* 0x000fe20003f06270 */
[----:B--2---:R-:W-:-:S12]  /*0330*/  FFMA R19, R12, R8, R19 ;  /* 0x000000080c137223 */ /* 0x004fd80000000013 */
[----:B------:R-:W-:Y:S05]  /*0340*/  @!P0 BRA `(.L_x_11) ;  /* 0xfffffffc00a88947 */ /* 0x000fea000383ffff */
.L_x_8:
[----:B------:R-:W-:Y:S05]  /*0350*/  BSYNC.RECONVERGENT B0 ;  /* 0x0000000000007941 */ /* 0x000fea0003800200 */
.L_x_7:
[----:B------:R-:W0:Y:S08]  /*0360*/  LDC.64 R4, c[0x0][0x3d0] ;  /* 0x0000f400ff047b82 */ /* 0x000e300000000a00 */
[----:B------:R-:W1:Y:S01]  /*0370*/  LDC R10, c[0x0][0x3d8] ;  /* 0x0000f600ff0a7b82 */ /* 0x000e620000000800 */
[----:B0-----:R-:W2:Y:S01]  /*0380*/  LDG.E R3, desc[UR36][R4.64] ;  /* 0x0000002404037981 */ /* 0x001ea2000c1e1900 */
[----:B-1----:R-:W-:-:S04]  /*0390*/  ISETP.GT.AND P0, PT, R10, RZ, PT ;  /* 0x000000ff0a00720c */ /* 0x002fc80003f04270 */
[C---:B------:R-:W-:Y:S02]  /*03a0*/  ISETP.GT.AND P0, PT, R2.reuse, -0x1, P0 ;  /* 0xffffffff0200780c */ /* 0x040fe40000704270 */
[----:B--2---:R-:W-:-:S13]  /*03b0*/  ISETP.LT.AND P1, PT, R2, R3, PT ;  /* 0x000000030200720c */ /* 0x004fda0003f21270 */
[----:B------:R-:W-:Y:S05]  /*03c0*/  @P0 BRA P1, `(.L_x_12) ;  /* 0x0000000000300947 */ /* 0x000fea0000800000 */
[----:B------:R-:W-:Y:S01]  /*03d0*/  MOV R0, 0x10 ;  /* 0x0000001000007802 */ /* 0x000fe20000000f00 */
[----:B------:R0:W-:Y:S01]  /*03e0*/  STL.64 [R1], R2 ;  /* 0x0000000201007387 */ /* 0x0001e20000100a00 */
[----:B------:R-:W1:Y:S01]  /*03f0*/  LDCU.64 UR4, c[0x4][URZ] ;  /* 0x01000000ff0477ac */ /* 0x000e620008000a00 */
[----:B------:R-:W-:Y:S01]  /*0400*/  IMAD.MOV.U32 R6, RZ, RZ, R25 ;  /* 0x000000ffff067224 */ /* 0x000fe200078e0019 */
[----:B------:R0:W2:Y:S01]  /*0410*/  LDC.64 R8, c[0x4][R0] ;  /* 0x0100000000087b82 */ /* 0x0000a20000000a00 */
[----:B------:R0:W-:Y:S01]  /*0420*/  STL [R1+0x8], R10 ;  /* 0x0000080a01007387 */ /* 0x0001e20000100800 */
[----:B------:R-:W-:Y:S02]  /*0430*/  IMAD.MOV.U32 R7, RZ, RZ, R24 ;  /* 0x000000ffff077224 */ /* 0x000fe400078e0018 */
[----:B-1----:R-:W-:Y:S01]  /*0440*/  IMAD.U32 R4, RZ, RZ, UR4 ;  /* 0x00000004ff047e24 */ /* 0x002fe2000f8e00ff */
[----:B0-----:R-:W-:-:S07]  /*0450*/  MOV R5, UR5 ;  /* 0x0000000500057c02 */ /* 0x001fce0008000f00 */
[----:B------:R-:W-:-:S07]  /*0460*/  LEPC R20, `(.L_x_13) ;  /* 0x000000001014794e */ /* 0x000fce0000000000 */
[----:B--2---:R-:W-:Y:S05]  /*0470*/  CALL.ABS.NOINC R8 ;  /* 0x0000000008007343 */ /* 0x004fea0003c00000 */
.L_x_13:
[----:B------:R-:W-:Y:S05]  /*0480*/  BPT.TRAP 0x1 ;  /* 0x000000040000795c */ /* 0x000fea0000300000 */
.L_x_12:
[----:B------:R-:W0:Y:S08]  /*0490*/  LDC R0, c[0x0][0x390] ;  /* 0x0000e400ff007b82 */ /* 0x000e300000000800 */
[----:B------:R-:W1:Y:S08]  /*04a0*/  LDC.64 R4, c[0x0][0x3c8] ;  /* 0x0000f200ff047b82 */ /* 0x000e700000000a00 */
[----:B------:R-:W2:Y:S01]  /*04b0*/  LDC.64 R6, c[0x0][0x388] ;  /* 0x0000e200ff067b82 */ /* 0x000ea20000000a00 */
[----:B0-----:R-:W-:Y:S01]  /*04c0*/  ISETP.GT.AND P0, PT, R0, 0x1, PT ;  /* 0x000000010000780c */ /* 0x001fe20003f04270 */
[----:B-1----:R-:W-:-:S06]  /*04d0*/  IMAD.WIDE R4, R2, 0x4, R4 ;  /* 0x0000000402047825 */ /* 0x002fcc00078e0204 */
[----:B------:R-:W3:Y:S04]  /*04e0*/  LDG.E R4, desc[UR36][R4.64] ;  /* 0x0000002404047981 */ /* 0x000ee8000c1e1900 */
[----:B--2---:R0:W5:Y:S04]  /*04f0*/  LDG.E R16, desc[UR36][R6.64] ;  /* 0x0000002406107981 */ /* 0x004168000c1e1900 */
[----:B------:R0:W5:Y:S01]  /*0500*/  @!P0 LDG.E R17, desc[UR36][R6.64+0x4] ;  /* 0x0000042406118981 */ /* 0x000162000c1e1900 */
[----:B---3--:R-:W-:Y:S01]  /*0510*/  FADD R22, R4, R19 ;  /* 0x0000001304167221 */ /* 0x008fe20000000000 */
[----:B0-----:R-:W-:Y:S06]  /*0520*/  @!P0 BRA `(.L_x_14) ;  /* 0x0000000000148947 */ /* 0x001fec0003800000 */
[----:B-----5:R-:W2:Y:S01]  /*0530*/  LDG.E R17, desc[UR36][R6.64+0x4] ;  /* 0x0000042406117981 */ /* 0x020ea2000c1e1900 */
[C---:B------:R-:W-:Y:S02]  /*0540*/  ISETP.GT.AND P1, PT, R2.reuse, -0x1, PT ;  /* 0xffffffff0200780c */ /* 0x040fe40003f24270 */
[----:B--2---:R-:W-:-:S04]  /*0550*/  ISETP.GE.AND P0, PT, R2, R17, PT ;  /* 0x000000110200720c */ /* 0x004fc80003f06270 */
[----:B------:R-:W-:-:S13]  /*0560*/  ISETP.LT.AND P0, PT, R18, R16, !P0 ;  /* 0x000000101200720c */ /* 0x000fda0004701270 */
[----:B------:R-:W-:Y:S05]  /*0570*/  @P0 BRA P1, `(.L_x_15) ;  /* 0x0000000000380947 */ /* 0x000fea0000800000 */
.L_x_14:
[----:B------:R-:W-:Y:S01]  /*0580*/  IMAD.MOV.U32 R19, RZ, RZ, R2 ;  /* 0x000000ffff137224 */ /* 0x000fe200078e0002 */
[----:B------:R-:W-:Y:S01]  /*0590*/  MOV R3, 0x10 ;  /* 0x0000001000037802 */ /* 0x000fe20000000f00 */
[----:B-----5:R0:W-:Y:S01]  /*05a0*/  STL.64 [R1+0x8], R16 ;  /* 0x0000081001007387 */ /* 0x0201e20000100a00 */
[----:B------:R-:W1:Y:S01]  /*05b0*/  LDCU.64 UR4, c[0x4][0x8] ;  /* 0x01000100ff0477ac */ /* 0x000e620008000a00 */
[----:B------:R-:W-:Y:S01]  /*05c0*/  MOV R6, R25 ;  /* 0x0000001900067202 */ /* 0x000fe20000000f00 */
[----:B------:R0:W2:Y:S01]  /*05d0*/  LDC.64 R8, c[0x4][R3] ;  /* 0x0100000003087b82 */ /* 0x0000a20000000a00 */
[----:B------:R0:W-:Y:S01]  /*05e0*/  STL [R1+0x10], R0 ;  /* 0x0000100001007387 */ /* 0x0001e20000100800 */
[----:B------:R-:W-:-:S03]  /*05f0*/  IMAD.MOV.U32 R7, RZ, RZ, R24 ;  /* 0x000000ffff077224 */ /* 0x000fc600078e0018 */
[----:B------:R0:W-:Y:S01]  /*0600*/  STL.64 [R1], R18 ;  /* 0x0000001201007387 */ /* 0x0001e20000100a00 */
[----:B-1----:R-:W-:Y:S02]  /*0610*/  IMAD.U32 R4, RZ, RZ, UR4 ;  /* 0x00000004ff047e24 */ /* 0x002fe4000f8e00ff */
[----:B0-----:R-:W-:-:S07]  /*0620*/  IMAD.U32 R5, RZ, RZ, UR5 ;  /* 0x00000005ff057e24 */ /* 0x001fce000f8e00ff */
[----:B------:R-:W-:-:S07]  /*0630*/  LEPC R20, `(.L_x_16) ;  /* 0x000000001014794e */ /* 0x000fce0000000000 */
[----:B--2---:R-:W-:Y:S05]  /*0640*/  CALL.ABS.NOINC R8 ;  /* 0x0000000008007343 */ /* 0x004fea0003c00000 */
.L_x_16:
[----:B------:R-:W-:Y:S05]  /*0650*/  BPT.TRAP 0x1 ;  /* 0x000000040000795c */ /* 0x000fea0000300000 */
.L_x_15:
[----:B------:R-:W0:Y:S01]  /*0660*/  LDC.64 R4, c[0x0][0x380] ;  /* 0x0000e000ff047b82 */ /* 0x000e220000000a00 */
[----:B------:R-:W-:-:S04]  /*0670*/  IMAD R3, R17, R18, R2 ;  /* 0x0000001211037224 */ /* 0x000fc800078e0202 */
[----:B0-----:R-:W-:-:S05]  /*0680*/  IMAD.WIDE R2, R3, 0x4, R4 ;  /* 0x0000000403027825 */ /* 0x001fca00078e0204 */
[----:B------:R-:W-:Y:S01]  /*0690*/  STG.E desc[UR36][R2.64], R22 ;  /* 0x0000001602007986 */ /* 0x000fe2000c101924 */
[----:B------:R-:W-:Y:S05]  /*06a0*/  EXIT ;  /* 0x000000000000794d */ /* 0x000fea0003800000 */
.L_x_10:
[----:B------:R-:W2:Y:S01]  /*06b0*/  LDG.E R8, desc[UR36][R10.64] ;  /* 0x000000240a087981 */ /* 0x000ea2000c1e1900 */
[----:B------:R-:W-:Y:S01]  /*06c0*/  IMAD.MOV.U32 R23, RZ, RZ, R2 ;  /* 0x000000ffff177224 */ /* 0x000fe200078e0002 */
[----:B------:R-:W-:Y:S01]  /*06d0*/  MOV R2, 0x10 ;  /* 0x0000001000027802 */ /* 0x000fe20000000f00 */
[----:B------:R-:W0:Y:S01]  /*06e0*/  LDCU.64 UR4, c[0x4][0x8] ;  /* 0x01000100ff0477ac */ /* 0x000e220008000a00 */
[----:B------:R1:W-:Y:S01]  /*06f0*/  STL [R1+0x28], R0 ;  /* 0x0000280001007387 */ /* 0x0003e20000100800 */
[----:B---3--:R-:W-:-:S03]  /*0700*/  IADD3 R6, P0, PT, R25, 0x18, RZ ;  /* 0x0000001819067810 */ /* 0x008fc60007f1e0ff */
[----:B------:R1:W-:Y:S01]  /*0710*/  STL.64 [R1+0x18], R22 ;  /* 0x0000181601007387 */ /* 0x0003e20000100a00 */
[----:B------:R-:W3:Y:S01]  /*0720*/  LDC.64 R2, c[0x4][R2] ;  /* 0x0100000002027b82 */ /* 0x000ee20000000a00 */
[----:B------:R-:W-:Y:S02]  /*0730*/  IMAD.X R7, RZ, RZ, R24, P0 ;  /* 0x000000ffff077224 */ /* 0x000fe400000e0618 */
[----:B0-----:R-:W-:Y:S02]  /*0740*/  IMAD.U32 R4, RZ, RZ, UR4 ;  /* 0x00000004ff047e24 */ /* 0x001fe4000f8e00ff */
[----:B------:R-:W-:Y:S01]  /*0750*/  IMAD.U32 R5, RZ, RZ, UR5 ;  /* 0x00000005ff057e24 */ /* 0x000fe2000f8e00ff */
[----:B--23--:R1:W-:Y:S06]  /*0760*/  STL.64 [R1+0x20], R8 ;  /* 0x0000200801007387 */ /* 0x00c3ec0000100a00 */
[----:B------:R-:W-:-:S07]  /*0770*/  LEPC R20, `(.L_x_17) ;  /* 0x000000001014794e */ /* 0x000fce0000000000 */
[----:B-1----:R-:W-:Y:S05]  /*0780*/  CALL.ABS.NOINC R2 ;  /* 0x0000000002007343 */ /* 0x002fea0003c00000 */
.L_x_17:
[----:B------:R-:W-:Y:S05]  /*0790*/  BPT.TRAP 0x1 ;  /* 0x000000040000795c */ /* 0x000fea0000300000 */
.L_x_9:
[----:B------:R-:W-:Y:S01]  /*07a0*/  MOV R19, R22 ;  /* 0x0000001600137202 */ /* 0x000fe20000000f00 */
[----:B------:R0:W-:Y:S01]  /*07b0*/  STL.64 [R1+0x20], R16 ;  /* 0x0000201001007387 */ /* 0x0001e20000100a00 */
[----:B-1----:R-:W-:Y:S01]  /*07c0*/  MOV R0, 0x10 ;  /* 0x0000001000007802 */ /* 0x002fe20000000f00 */
[----:B------:R-:W2:Y:S01]  /*07d0*/  LDCU.64 UR4, c[0x4][0x8] ;  /* 0x01000100ff0477ac */ /* 0x000ea20008000a00 */
[----:B---3--:R-:W-:Y:S01]  /*07e0*/  IADD3 R6, P0, PT, R25, 0x18, RZ ;  /* 0x0000001819067810 */ /* 0x008fe20007f1e0ff */
[----:B------:R0:W-:Y:S01]  /*07f0*/  STL [R1+0x28], R26 ;  /* 0x0000281a01007387 */ /* 0x0001e20000100800 */
[----:B------:R0:W1:Y:S03]  /*0800*/  LDC.64 R2, c[0x4][R0] ;  /* 0x0100000000027b82 */ /* 0x0000660000000a00 */
[----:B------:R0:W-:Y:S01]  /*0810*/  STL.64 [R1+0x18], R18 ;  /* 0x0000181201007387 */ /* 0x0001e20000100a00 */
[----:B------:R-:W-:-:S02]  /*0820*/  IMAD.X R7, RZ, RZ, R24, P0 ;  /* 0x000000ffff077224 */ /* 0x000fc400000e0618 */
[----:B--2---:R-:W-:Y:S02]  /*0830*/  IMAD.U32 R4, RZ, RZ, UR4 ;  /* 0x00000004ff047e24 */ /* 0x004fe4000f8e00ff */
[----:B0-----:R-:W-:-:S07]  /*0840*/  IMAD.U32 R5, RZ, RZ, UR5 ;  /* 0x00000005ff057e24 */ /* 0x001fce000f8e00ff */
[----:B------:R-:W-:-:S07]  /*0850*/  LEPC R20, `(.L_x_18) ;  /* 0x000000001014794e */ /* 0x000fce0000000000 */
[----:B-1----:R-:W-:Y:S05]  /*0860*/  CALL.ABS.NOINC R2 ;  /* 0x0000000002007343 */ /* 0x002fea0003c00000 */
.L_x_18:
[----:B------:R-:W-:Y:S05]  /*0870*/  BPT.TRAP 0x1 ;  /* 0x000000040000795c */ /* 0x000fea0000300000 */
.L_x_19:
        /* <DEDUP_REMOVED lines=16> */
.L_x_21:


//--------------------- .nv.global.init           --------------------------
	.section	.nv.global.init,"aw",@progbits
.nv.global.init:
	.type		$str,@object
	.size		$str,($str$1 - $str)
$str:
        /*0000*/ 	.byte	0x46, 0x41, 0x54, 0x41, 0x4c, 0x3a, 0x20, 0x54, 0x65, 0x6e, 0x73, 0x6f, 0x72, 0x20, 0x62, 0x6f
        /*0010*/ 	.byte	0x75, 0x6e, 0x64, 0x73, 0x20, 0x65, 0x72, 0x72, 0x6f, 0x72, 0x3a, 0x20, 0x31, 0x44, 0x20, 0x61
        /*0020*/ 	.byte	0x63, 0x63, 0x65, 0x73, 0x73, 0x20, 0x5b, 0x25, 0x64, 0x5d, 0x20, 0x6f, 0x75, 0x74, 0x20, 0x6f
        /*0030*/ 	.byte	0x66, 0x20, 0x62, 0x6f, 0x75, 0x6e, 0x64, 0x73, 0x20, 0x5b, 0x30, 0x2c, 0x20, 0x25, 0x64, 0x29
        /*0040*/ 	.byte	0x20, 0x66, 0x6f, 0x72, 0x20, 0x25, 0x64, 0x44, 0x20, 0x74, 0x65, 0x6e, 0x73, 0x6f, 0x72, 0x0a
        /*0050*/ 	.byte	0x00
	.type		$str$1,@object
	.size		$str$1,(.L_1 - $str$1)
$str$1:
        /*0051*/ 	.byte	0x46, 0x41, 0x54, 0x41, 0x4c, 0x3a, 0x20, 0x54, 0x65, 0x6e, 0x73, 0x6f, 0x72, 0x20, 0x62, 0x6f
        /*0061*/ 	.byte	0x75, 0x6e, 0x64, 0x73, 0x20, 0x65, 0x72, 0x72, 0x6f, 0x72, 0x3a, 0x20, 0x32, 0x44, 0x20, 0x61
        /*0071*/ 	.byte	0x63, 0x63, 0x65, 0x73, 0x73, 0x20, 0x5b, 0x25, 0x64, 0x2c, 0x25, 0x64, 0x5d, 0x20, 0x6f, 0x75
        /*0081*/ 	.byte	0x74, 0x20, 0x6f, 0x66, 0x20, 0x62, 0x6f, 0x75, 0x6e, 0x64, 0x73, 0x20, 0x5b, 0x30, 0x2c, 0x25
        /*0091*/ 	.byte	0x64, 0x29, 0x78, 0x5b, 0x30, 0x2c, 0x25, 0x64, 0x29, 0x20, 0x66, 0x6f, 0x72, 0x20, 0x25, 0x64
        /*00a1*/ 	.byte	0x44, 0x20, 0x74, 0x65, 0x6e, 0x73, 0x6f, 0x72, 0x0a, 0x00
.L_1:


//--------------------- .nv.shared.reserved.0     --------------------------
	.section	.nv.shared.reserved.0,"aw",@nobits
	.weak		__nv_reservedSMEM_offset_0_alias
	.size		__nv_reservedSMEM_offset_0_alias, 0, 64
	.other		__nv_reservedSMEM_offset_0_alias,@"STO_CUDA_RESERVED_SHARED STV_DEFAULT"
__nv_reservedSMEM_offset_0_alias:
	.zero		0
	.zero		64


//--------------------- .nv.constant0._Z12relu_forward6TensorIfES0_ --------------------------
	.section	.nv.constant0._Z12relu_forward6TensorIfES0_,"a",@progbits
	.sectionflags	@""
	.align	4
.nv.constant0._Z12relu_forward6TensorIfES0_:
	.zero		944


//--------------------- .nv.constant0._Z16dense_forward_2d6TensorIfES0_S0_S0_ --------------------------
	.section	.nv.constant0._Z16dense_forward_2d6TensorIfES0_S0_S0_,"a",@progbits
	.sectionflags	@""
	.align	4
.nv.constant0._Z16dense_forward_2d6TensorIfES0_S0_S0_:
	.zero		992


//--------------------- SYMBOLS --------------------------

	.type		.nv.reservedSmem.offset0,@object
	.size		.nv.reservedSmem.offset0,0x4
	.type		vprintf,@function
